	.headerflags	@"EF_CUDA_TEXMODE_UNIFIED EF_CUDA_64BIT_ADDRESS EF_CUDA_ACCELERATORS EF_CUDA_SM90 EF_CUDA_VIRTUAL_SM(EF_CUDA_SM90)"
	.elftype	@"ET_EXEC"


//--------------------- .nv.info                  --------------------------
	.section	.nv.info,"",@"SHT_CUDA_INFO"
	.align	4


	//----- nvinfo : EIATTR_REGCOUNT
	.align		4
        /*0000*/ 	.byte	0x04, 0x2f
        /*0002*/ 	.short	(.L_3 - .L_2)
	.align		4
.L_2:
        /*0004*/ 	.word	index@(triton_poi_fused__native_batch_norm_legit_no_training_relu_3)
        /*0008*/ 	.word	0x00000020


	//----- nvinfo : EIATTR_MIN_STACK_SIZE
	.align		4
.L_3:
        /*000c*/ 	.byte	0x04, 0x12
        /*000e*/ 	.short	(.L_5 - .L_4)
	.align		4
.L_4:
        /*0010*/ 	.word	index@(triton_poi_fused__native_batch_norm_legit_no_training_relu_3)
        /*0014*/ 	.word	0x00000000


	//----- nvinfo : EIATTR_FRAME_SIZE
	.align		4
.L_5:
        /*0018*/ 	.byte	0x04, 0x11
        /*001a*/ 	.short	(.L_7 - .L_6)
	.align		4
.L_6:
        /*001c*/ 	.word	index@(triton_poi_fused__native_batch_norm_legit_no_training_relu_3)
        /*0020*/ 	.word	0x00000000


	//----- nvinfo : EIATTR_MIN_STACK_SIZE
	.align		4
.L_7:
        /*0024*/ 	.byte	0x04, 0x12
        /*0026*/ 	.short	(.L_9 - .L_8)
	.align		4
.L_8:
        /*0028*/ 	.word	index@(triton_poi_fused__native_batch_norm_legit_no_training_relu_3)
        /*002c*/ 	.word	0x00000000
.L_9:


//--------------------- .nv.info.triton_poi_fused__native_batch_norm_legit_no_training_relu_3 --------------------------
	.section	.nv.info.triton_poi_fused__native_batch_norm_legit_no_training_relu_3,"",@"SHT_CUDA_INFO"
	.sectionflags	@""
	.align	4


	//----- nvinfo : EIATTR_CUDA_API_VERSION
	.align		4
        /*0000*/ 	.byte	0x04, 0x37
        /*0002*/ 	.short	(.L_11 - .L_10)
.L_10:
        /*0004*/ 	.word	0x0000007c


	//----- nvinfo : EIATTR_KPARAM_INFO
	.align		4
.L_11:
        /*0008*/ 	.byte	0x04, 0x17
        /*000a*/ 	.short	(.L_13 - .L_12)
.L_12:
        /*000c*/ 	.word	0x00000000
        /*0010*/ 	.short	0x0006
        /*0012*/ 	.short	0x0030
        /*0014*/ 	.byte	0x00, 0xf0, 0x11, 0x00


	//----- nvinfo : EIATTR_KPARAM_INFO
	.align		4
.L_13:
        /*0018*/ 	.byte	0x04, 0x17
        /*001a*/ 	.short	(.L_15 - .L_14)
.L_14:
        /*001c*/ 	.word	0x00000000
        /*0020*/ 	.short	0x0005
        /*0022*/ 	.short	0x0028
        /*0024*/ 	.byte	0x00, 0xf4, 0x21, 0x00


	//----- nvinfo : EIATTR_KPARAM_INFO
	.align		4
.L_15:
        /*0028*/ 	.byte	0x04, 0x17
        /*002a*/ 	.short	(.L_17 - .L_16)
.L_16:
        /*002c*/ 	.word	0x00000000
        /*0030*/ 	.short	0x0004
        /*0032*/ 	.short	0x0020
        /*0034*/ 	.byte	0x00, 0xf4, 0x21, 0x00


	//----- nvinfo : EIATTR_KPARAM_INFO
	.align		4
.L_17:
        /*0038*/ 	.byte	0x04, 0x17
        /*003a*/ 	.short	(.L_19 - .L_18)
.L_18:
        /*003c*/ 	.word	0x00000000
        /*0040*/ 	.short	0x0003
        /*0042*/ 	.short	0x0018
        /*0044*/ 	.byte	0x00, 0xf4, 0x21, 0x00


	//----- nvinfo : EIATTR_KPARAM_INFO
	.align		4
.L_19:
        /*0048*/ 	.byte	0x04, 0x17
        /*004a*/ 	.short	(.L_21 - .L_20)
.L_20:
        /*004c*/ 	.word	0x00000000
        /*0050*/ 	.short	0x0002
        /*0052*/ 	.short	0x0010
        /*0054*/ 	.byte	0x00, 0xf4, 0x21, 0x00


	//----- nvinfo : EIATTR_KPARAM_INFO
	.align		4
.L_21:
        /*0058*/ 	.byte	0x04, 0x17
        /*005a*/ 	.short	(.L_23 - .L_22)
.L_22:
        /*005c*/ 	.word	0x00000000
        /*0060*/ 	.short	0x0001
        /*0062*/ 	.short	0x0008
        /*0064*/ 	.byte	0x00, 0xf4, 0x21, 0x00


	//----- nvinfo : EIATTR_KPARAM_INFO
	.align		4
.L_23:
        /*0068*/ 	.byte	0x04, 0x17
        /*006a*/ 	.short	(.L_25 - .L_24)
.L_24:
        /*006c*/ 	.word	0x00000000
        /*0070*/ 	.short	0x0000
        /*0072*/ 	.short	0x0000
        /*0074*/ 	.byte	0x00, 0xf4, 0x21, 0x00


	//----- nvinfo : EIATTR_SPARSE_MMA_MASK
	.align		4
.L_25:
        /*0078*/ 	.byte	0x03, 0x50
        /*007a*/ 	.short	0x0000


	//----- nvinfo : EIATTR_MAXREG_COUNT
	.align		4
        /*007c*/ 	.byte	0x03, 0x1b
        /*007e*/ 	.short	0x00ff


	//----- nvinfo : EIATTR_EXIT_INSTR_OFFSETS
	.align		4
        /*0080*/ 	.byte	0x04, 0x1c
        /*0082*/ 	.short	(.L_27 - .L_26)


	//   ....[0]....
.L_26:
        /*0084*/ 	.word	0x000006c0


	//----- nvinfo : EIATTR_REQNTID
	.align		4
.L_27:
        /*0088*/ 	.byte	0x04, 0x10
        /*008a*/ 	.short	(.L_29 - .L_28)
.L_28:
        /*008c*/ 	.word	0x00000080
        /*0090*/ 	.word	0x00000001
        /*0094*/ 	.word	0x00000001


	//----- nvinfo : EIATTR_CBANK_PARAM_SIZE
	.align		4
.L_29:
        /*0098*/ 	.byte	0x03, 0x19
        /*009a*/ 	.short	0x0034


	//----- nvinfo : EIATTR_PARAM_CBANK
	.align		4
        /*009c*/ 	.byte	0x04, 0x0a
        /*009e*/ 	.short	(.L_31 - .L_30)
	.align		4
.L_30:
        /*00a0*/ 	.word	index@(.nv.constant0.triton_poi_fused__native_batch_norm_legit_no_training_relu_3)
        /*00a4*/ 	.short	0x0210
        /*00a6*/ 	.short	0x0034


	//----- nvinfo : EIATTR_SW_WAR
	.align		4
.L_31:
        /*00a8*/ 	.byte	0x04, 0x36
        /*00aa*/ 	.short	(.L_33 - .L_32)
.L_32:
        /*00ac*/ 	.word	0x00000008
.L_33:


//--------------------- .nv.callgraph             --------------------------
	.section	.nv.callgraph,"",@"SHT_CUDA_CALLGRAPH"
	.align	4
	.sectionentsize	8
	.align		4
        /*0000*/ 	.word	0x00000000
	.align		4
        /*0004*/ 	.word	0xffffffff
	.align		4
        /*0008*/ 	.word	0x00000000
	.align		4
        /*000c*/ 	.word	0xfffffffe
	.align		4
        /*0010*/ 	.word	0x00000000
	.align		4
        /*0014*/ 	.word	0xfffffffd
	.align		4
        /*0018*/ 	.word	0x00000000
	.align		4
        /*001c*/ 	.word	0xfffffffc


//--------------------- .nv.constant4             --------------------------
	.section	.nv.constant4,"a",@progbits
	.align	8
	.align		8
.nv.constant4:
        /*0000*/ 	.dword	_$_str
	.align		8
        /*0008*/ 	.dword	_$_str_$_2


//--------------------- .text.triton_poi_fused__native_batch_norm_legit_no_training_relu_3 --------------------------
	.section	.text.triton_poi_fused__native_batch_norm_legit_no_training_relu_3,"ax",@progbits
	.align	128
        .global         triton_poi_fused__native_batch_norm_legit_no_training_relu_3
        .type           triton_poi_fused__native_batch_norm_legit_no_training_relu_3,@function
        .size           triton_poi_fused__native_batch_norm_legit_no_training_relu_3,(.L_x_1 - triton_poi_fused__native_batch_norm_legit_no_training_relu_3)
        .other          triton_poi_fused__native_batch_norm_legit_no_training_relu_3,@"STO_CUDA_ENTRY STV_DEFAULT"
triton_poi_fused__native_batch_norm_legit_no_training_relu_3:
.text.triton_poi_fused__native_batch_norm_legit_no_training_relu_3:
[----:B------:R-:W-:Y:S01]  /*0000*/  LDC R1, c[0x0][0x28] ;  /* 0x00000a00ff017b82 */ /* 0x000fe20000000800 */
[----:B------:R-:W1:Y:S01]  /*0010*/  S2R R0, SR_TID.X ;  /* 0x0000000000007919 */ /* 0x000e620000002100 */
[----:B------:R-:W-:-:S06]  /*0020*/  ULDC.64 UR4, c[0x0][0x208] ;  /* 0x0000820000047ab9 */ /* 0x000fcc0000000a00 */
[----:B------:R-:W2:Y:S01]  /*0030*/  LDC.64 R16, c[0x0][0x218] ;  /* 0x00008600ff107b82 */ /* 0x000ea20000000a00 */
[----:B------:R-:W3:Y:S07]  /*0040*/  S2R R3, SR_CTAID.X ;  /* 0x0000000000037919 */ /* 0x000eee0000002500 */
[----:B------:R-:W4:Y:S08]  /*0050*/  LDC.64 R14, c[0x0][0x210] ;  /* 0x00008400ff0e7b82 */ /* 0x000f300000000a00 */
[----:B------:R-:W5:Y:S01]  /*0060*/  LDC.64 R12, c[0x0][0x230] ;  /* 0x00008c00ff0c7b82 */ /* 0x000f620000000a00 */
[----:B-1----:R-:W-:-:S02]  /*0070*/  SHF.L.U32 R0, R0, 0x2, RZ ;  /* 0x0000000200007819 */ /* 0x002fc400000006ff */
[----:B---3--:R-:W-:Y:S02]  /*0080*/  SHF.R.S32.HI R5, RZ, 0x15, R3 ;  /* 0x00000015ff057819 */ /* 0x008fe40000011403 */
[----:B------:R-:W-:Y:S02]  /*0090*/  LOP3.LUT R0, R0, 0x1fc, RZ, 0xc0, !PT ;  /* 0x000001fc00007812 */ /* 0x000fe400078ec0ff */
[----:B------:R-:W-:Y:S02]  /*00a0*/  SGXT R5, R5, 0x1 ;  /* 0x000000010505781a */ /* 0x000fe40000000200 */
[----:B------:R-:W-:Y:S02]  /*00b0*/  LEA R18, R3, R0, 0xa ;  /* 0x0000000003127211 */ /* 0x000fe400078e50ff */
[----:B------:R-:W1:Y:S02]  /*00c0*/  LDC.64 R2, c[0x0][0x220] ;  /* 0x00008800ff027b82 */ /* 0x000e640000000a00 */
[----:B------:R-:W-:-:S04]  /*00d0*/  LEA.HI R5, R5, R18, RZ, 0xa ;  /* 0x0000001205057211 */ /* 0x000fc800078f50ff */
[----:B------:R-:W-:Y:S02]  /*00e0*/  SHF.R.S32.HI R23, RZ, 0xa, R5 ;  /* 0x0000000aff177819 */ /* 0x000fe40000011405 */
[----:B------:R-:W-:Y:S02]  /*00f0*/  IADD3 R5, R5, 0x200, RZ ;  /* 0x0000020005057810 */ /* 0x000fe40007ffe0ff */
[----:B------:R-:W-:Y:S02]  /*0100*/  LEA.HI R0, R23, R23, RZ, 0x7 ;  /* 0x0000001717007211 */ /* 0x000fe400078f38ff */
[----:B------:R-:W-:Y:S02]  /*0110*/  SHF.R.S32.HI R5, RZ, 0xa, R5 ;  /* 0x0000000aff057819 */ /* 0x000fe40000011405 */
[----:B------:R-:W-:Y:S02]  /*0120*/  LOP3.LUT R0, R0, 0xffffff80, RZ, 0xc0, !PT ;  /* 0xffffff8000007812 */ /* 0x000fe400078ec0ff */
[----:B------:R-:W-:-:S02]  /*0130*/  LEA.HI R4, R5, R5, RZ, 0x7 ;  /* 0x0000000505047211 */ /* 0x000fc400078f38ff */
[----:B------:R-:W-:Y:S02]  /*0140*/  IADD3 R23, R23, -R0, RZ ;  /* 0x8000000017177210 */ /* 0x000fe40007ffe0ff */
[----:B------:R-:W-:-:S04]  /*0150*/  LOP3.LUT R4, R4, 0xffffff80, RZ, 0xc0, !PT ;  /* 0xffffff8004047812 */ /* 0x000fc800078ec0ff */
[----:B------:R-:W-:Y:S01]  /*0160*/  IADD3 R19, R5, -R4, RZ ;  /* 0x8000000405137210 */ /* 0x000fe20007ffe0ff */
[----:B-1----:R-:W-:-:S04]  /*0170*/  IMAD.WIDE R8, R23, 0x4, R2 ;  /* 0x0000000417087825 */ /* 0x002fc800078e0202 */
[----:B------:R-:W-:Y:S01]  /*0180*/  IMAD.WIDE R10, R19, 0x4, R2 ;  /* 0x00000004130a7825 */ /* 0x000fe200078e0202 */
[----:B------:R-:W3:Y:S01]  /*0190*/  LDG.E.EL R20, desc[UR4][R8.64] ;  /* 0x0000000408147981 */ /* 0x000ee2000c2e1900 */
[----:B------:R-:W1:Y:S03]  /*01a0*/  LDC.64 R2, c[0x0][0x228] ;  /* 0x00008a00ff027b82 */ /* 0x000e660000000a00 */
[----:B------:R-:W3:Y:S01]  /*01b0*/  LDG.E.EL R21, desc[UR4][R10.64] ;  /* 0x000000040a157981 */ /* 0x000ee2000c2e1900 */
[----:B--2---:R-:W-:-:S04]  /*01c0*/  IMAD.WIDE R26, R23, 0x4, R16 ;  /* 0x00000004171a7825 */ /* 0x004fc800078e0210 */
[----:B----4-:R-:W-:Y:S01]  /*01d0*/  IMAD.WIDE R14, R18, 0x4, R14 ;  /* 0x00000004120e7825 */ /* 0x010fe200078e020e */
[----:B------:R-:W2:Y:S04]  /*01e0*/  LDG.E.EL R0, desc[UR4][R26.64] ;  /* 0x000000041a007981 */ /* 0x000ea8000c2e1900 */
[----:B------:R-:W2:Y:S01]  /*01f0*/  LDG.E.128 R4, desc[UR4][R14.64] ;  /* 0x000000040e047981 */ /* 0x000ea2000c1e1d00 */
[----:B------:R-:W-:-:S03]  /*0200*/  IMAD.WIDE R16, R19, 0x4, R16 ;  /* 0x0000000413107825 */ /* 0x000fc600078e0210 */
[----:B------:R-:W4:Y:S04]  /*0210*/  LDG.E.128 R8, desc[UR4][R14.64+0x800] ;  /* 0x000800040e087981 */ /* 0x000f28000c1e1d00 */
[----:B------:R-:W4:Y:S01]  /*0220*/  LDG.E.EL R16, desc[UR4][R16.64] ;  /* 0x0000000410107981 */ /* 0x000f22000c2e1900 */
[----:B01----:R-:W-:-:S04]  /*0230*/  IMAD.WIDE R24, R23, 0x4, R2 ;  /* 0x0000000417187825 */ /* 0x003fc800078e0202 */
[----:B-----5:R-:W-:Y:S02]  /*0240*/  IMAD.WIDE R22, R23, 0x4, R12 ;  /* 0x0000000417167825 */ /* 0x020fe400078e020c */
[----:B------:R-:W5:Y:S04]  /*0250*/  LDG.E.EL R24, desc[UR4][R24.64] ;  /* 0x0000000418187981 */ /* 0x000f68000c2e1900 */
[----:B------:R-:W5:Y:S01]  /*0260*/  LDG.E.EL R23, desc[UR4][R22.64] ;  /* 0x0000000416177981 */ /* 0x000f62000c2e1900 */
[----:B------:R-:W-:-:S04]  /*0270*/  IMAD.WIDE R2, R19, 0x4, R2 ;  /* 0x0000000413027825 */ /* 0x000fc800078e0202 */
[----:B------:R-:W-:Y:S02]  /*0280*/  IMAD.WIDE R28, R19, 0x4, R12 ;  /* 0x00000004131c7825 */ /* 0x000fe400078e020c */
[----:B------:R0:W4:Y:S04]  /*0290*/  LDG.E.EL R12, desc[UR4][R2.64] ;  /* 0x00000004020c7981 */ /* 0x000128000c2e1900 */
[----:B------:R-:W4:Y:S01]  /*02a0*/  LDG.E.EL R13, desc[UR4][R28.64] ;  /* 0x000000041c0d7981 */ /* 0x000f22000c2e1900 */
[----:B0-----:R-:W-:Y:S01]  /*02b0*/  HFMA2.MMA R3, -RZ, RZ, 1.625, 0 ;  /* 0x3e800000ff037435 */ /* 0x001fe200000001ff */
[----:B---3--:R-:W-:-:S04]  /*02c0*/  FADD R20, R20, 9.9999997473787516356e-06 ;  /* 0x3727c5ac14147421 */ /* 0x008fc80000000000 */
[----:B------:R-:W0:Y:S01]  /*02d0*/  MUFU.SQRT R19, R20 ;  /* 0x0000001400137308 */ /* 0x000e220000002000 */
[----:B------:R-:W-:-:S07]  /*02e0*/  FADD R21, R21, 9.9999997473787516356e-06 ;  /* 0x3727c5ac15157421 */ /* 0x000fce0000000000 */
[----:B------:R-:W1:Y:S01]  /*02f0*/  MUFU.SQRT R25, R21 ;  /* 0x0000001500197308 */ /* 0x000e620000002000 */
[C---:B0-----:R-:W-:Y:S02]  /*0300*/  FSETP.GT.AND P0, PT, R19.reuse, 8.50705917302346158658e+37, PT ;  /* 0x7e8000001300780b */ /* 0x041fe40003f04000 */
[----:B------:R-:W-:Y:S02]  /*0310*/  FSETP.GEU.AND P2, PT, R19, 1.175494350822287508e-38, PT ;  /* 0x008000001300780b */ /* 0x000fe40003f4e000 */
[C---:B-1----:R-:W-:Y:S02]  /*0320*/  FSETP.GT.AND P1, PT, R25.reuse, 8.50705917302346158658e+37, PT ;  /* 0x7e8000001900780b */ /* 0x042fe40003f24000 */
[----:B------:R-:W-:-:S07]  /*0330*/  FSETP.GEU.AND P3, PT, R25, 1.175494350822287508e-38, PT ;  /* 0x008000001900780b */ /* 0x000fce0003f6e000 */
[----:B------:R-:W-:-:S04]  /*0340*/  @P0 FMUL R19, R19, 0.25 ;  /* 0x3e80000013130820 */ /* 0x000fc80000400000 */
[----:B------:R-:W-:Y:S01]  /*0350*/  @!P2 FMUL R19, R19, 16777216 ;  /* 0x4b8000001313a820 */ /* 0x000fe20000400000 */
[----:B------:R-:W-:-:S05]  /*0360*/  @P1 FMUL R25, R25, 0.25 ;  /* 0x3e80000019191820 */ /* 0x000fca0000400000 */
[----:B------:R-:W0:Y:S01]  /*0370*/  MUFU.RCP R19, R19 ;  /* 0x0000001300137308 */ /* 0x000e220000001000 */
[----:B------:R-:W-:Y:S01]  /*0380*/  @!P3 FMUL R25, R25, 16777216 ;  /* 0x4b8000001919b820 */ /* 0x000fe20000400000 */
[----:B------:R-:W-:-:S06]  /*0390*/  FSEL R2, R3, 1, P0 ;  /* 0x3f80000003027808 */ /* 0x000fcc0000000000 */
[----:B------:R-:W1:Y:S01]  /*03a0*/  MUFU.RCP R14, R25 ;  /* 0x00000019000e7308 */ /* 0x000e620000001000 */
[----:B------:R-:W-:Y:S01]  /*03b0*/  FSEL R3, R3, 1, P1 ;  /* 0x3f80000003037808 */ /* 0x000fe20000800000 */
[----:B------:R-:W-:Y:S01]  /*03c0*/  @!P2 FMUL R2, R2, 16777216 ;  /* 0x4b8000000202a820 */ /* 0x000fe20000400000 */
[----:B--2---:R-:W-:-:S03]  /*03d0*/  FADD R4, R4, -R0 ;  /* 0x8000000004047221 */ /* 0x004fc60000000000 */
[----:B------:R-:W-:Y:S01]  /*03e0*/  @!P3 FMUL R3, R3, 16777216 ;  /* 0x4b8000000303b820 */ /* 0x000fe20000400000 */
[----:B0-----:R-:W-:Y:S01]  /*03f0*/  FMUL R15, R19, R2 ;  /* 0x00000002130f7220 */ /* 0x001fe20000400000 */
[--C-:B------:R-:W-:Y:S01]  /*0400*/  FADD R20, R5, -R0.reuse ;  /* 0x8000000005147221 */ /* 0x100fe20000000000 */
[--C-:B------:R-:W-:Y:S01]  /*0410*/  FADD R6, R6, -R0.reuse ;  /* 0x8000000006067221 */ /* 0x100fe20000000000 */
[----:B------:R-:W-:Y:S01]  /*0420*/  FADD R0, R7, -R0 ;  /* 0x8000000007007221 */ /* 0x000fe20000000000 */
[C---:B------:R-:W-:Y:S01]  /*0430*/  FMUL R5, R15.reuse, R4 ;  /* 0x000000040f057220 */ /* 0x040fe20000400000 */
[C---:B------:R-:W-:Y:S01]  /*0440*/  FMUL R4, R15.reuse, R20 ;  /* 0x000000140f047220 */ /* 0x040fe20000400000 */
[----:B-1----:R-:W-:Y:S02]  /*0450*/  FMUL R14, R14, R3 ;  /* 0x000000030e0e7220 */ /* 0x002fe40000400000 */
[----:B------:R-:W0:Y:S01]  /*0460*/  LDC.64 R2, c[0x0][0x238] ;  /* 0x00008e00ff027b82 */ /* 0x000e220000000a00 */
[C---:B------:R-:W-:Y:S01]  /*0470*/  FMUL R20, R15.reuse, R6 ;  /* 0x000000060f147220 */ /* 0x040fe20000400000 */
[----:B------:R-:W-:Y:S01]  /*0480*/  FMUL R6, R15, R0 ;  /* 0x000000000f067220 */ /* 0x000fe20000400000 */
[--C-:B----4-:R-:W-:Y:S01]  /*0490*/  FADD R7, R8, -R16.reuse ;  /* 0x8000001008077221 */ /* 0x110fe20000000000 */
[--C-:B------:R-:W-:Y:S01]  /*04a0*/  FADD R9, R9, -R16.reuse ;  /* 0x8000001009097221 */ /* 0x100fe20000000000 */
[--C-:B------:R-:W-:Y:S01]  /*04b0*/  FADD R15, R10, -R16.reuse ;  /* 0x800000100a0f7221 */ /* 0x100fe20000000000 */
[C-C-:B-----5:R-:W-:Y:S01]  /*04c0*/  FFMA R0, R24.reuse, R5, R23.reuse ;  /* 0x0000000518007223 */ /* 0x160fe20000000017 */
[----:B------:R-:W-:Y:S01]  /*04d0*/  FADD R11, R11, -R16 ;  /* 0x800000100b0b7221 */ /* 0x000fe20000000000 */
[C-C-:B------:R-:W-:Y:S01]  /*04e0*/  FFMA R4, R24.reuse, R4, R23.reuse ;  /* 0x0000000418047223 */ /* 0x140fe20000000017 */
[C-C-:B------:R-:W-:Y:S01]  /*04f0*/  FFMA R5, R24.reuse, R20, R23.reuse ;  /* 0x0000001418057223 */ /* 0x140fe20000000017 */
[----:B------:R-:W-:Y:S01]  /*0500*/  FFMA R23, R24, R6, R23 ;  /* 0x0000000618177223 */ /* 0x000fe20000000017 */
[C---:B------:R-:W-:Y:S01]  /*0510*/  FMUL R7, R14.reuse, R7 ;  /* 0x000000070e077220 */ /* 0x040fe20000400000 */
[C---:B------:R-:W-:Y:S01]  /*0520*/  FMUL R8, R14.reuse, R9 ;  /* 0x000000090e087220 */ /* 0x040fe20000400000 */
[C---:B------:R-:W-:Y:S01]  /*0530*/  FMUL R6, R14.reuse, R15 ;  /* 0x0000000f0e067220 */ /* 0x040fe20000400000 */
[----:B------:R-:W-:Y:S01]  /*0540*/  FMUL R14, R14, R11 ;  /* 0x0000000b0e0e7220 */ /* 0x000fe20000400000 */
[C-C-:B------:R-:W-:Y:S01]  /*0550*/  FFMA R9, R12.reuse, R7, R13.reuse ;  /* 0x000000070c097223 */ /* 0x140fe2000000000d */
[C-C-:B------:R-:W-:Y:S01]  /*0560*/  FFMA R8, R12.reuse, R8, R13.reuse ;  /* 0x000000080c087223 */ /* 0x140fe2000000000d */
[C-C-:B------:R-:W-:Y:S01]  /*0570*/  FFMA R10, R12.reuse, R6, R13.reuse ;  /* 0x000000060c0a7223 */ /* 0x140fe2000000000d */
[----:B------:R-:W-:Y:S01]  /*0580*/  FFMA R14, R12, R14, R13 ;  /* 0x0000000e0c0e7223 */ /* 0x000fe2000000000d */
[----:B------:R-:W-:-:S02]  /*0590*/  FSETP.GEU.AND P6, PT, R23, RZ, PT ;  /* 0x000000ff1700720b */ /* 0x000fc40003fce000 */
[----:B------:R-:W-:Y:S02]  /*05a0*/  FSETP.GEU.AND P0, PT, R5, RZ, PT ;  /* 0x000000ff0500720b */ /* 0x000fe40003f0e000 */
[----:B------:R-:W-:Y:S02]  /*05b0*/  FSETP.GEU.AND P1, PT, R4, RZ, PT ;  /* 0x000000ff0400720b */ /* 0x000fe40003f2e000 */
[----:B------:R-:W-:Y:S02]  /*05c0*/  FSETP.GEU.AND P3, PT, R14, RZ, PT ;  /* 0x000000ff0e00720b */ /* 0x000fe40003f6e000 */
[----:B------:R-:W-:Y:S02]  /*05d0*/  SEL R7, R23, RZ, P6 ;  /* 0x000000ff17077207 */ /* 0x000fe40003000000 */
[----:B------:R-:W-:Y:S02]  /*05e0*/  FSETP.GEU.AND P2, PT, R0, RZ, PT ;  /* 0x000000ff0000720b */ /* 0x000fe40003f4e000 */
[----:B------:R-:W-:-:S02]  /*05f0*/  FSETP.GEU.AND P4, PT, R10, RZ, PT ;  /* 0x000000ff0a00720b */ /* 0x000fc40003f8e000 */
[----:B------:R-:W-:Y:S02]  /*0600*/  FSETP.GEU.AND P5, PT, R9, RZ, PT ;  /* 0x000000ff0900720b */ /* 0x000fe40003fae000 */
[----:B------:R-:W-:Y:S02]  /*0610*/  FSETP.GEU.AND P6, PT, R8, RZ, PT ;  /* 0x000000ff0800720b */ /* 0x000fe40003fce000 */
[----:B------:R-:W-:Y:S01]  /*0620*/  SEL R6, R5, RZ, P0 ;  /* 0x000000ff05067207 */ /* 0x000fe20000000000 */
[----:B0-----:R-:W-:Y:S01]  /*0630*/  IMAD.WIDE R2, R18, 0x4, R2 ;  /* 0x0000000412027825 */ /* 0x001fe200078e0202 */
[----:B------:R-:W-:Y:S02]  /*0640*/  SEL R5, R4, RZ, P1 ;  /* 0x000000ff04057207 */ /* 0x000fe40000800000 */
[----:B------:R-:W-:Y:S02]  /*0650*/  SEL R15, R14, RZ, P3 ;  /* 0x000000ff0e0f7207 */ /* 0x000fe40001800000 */
[----:B------:R-:W-:-:S02]  /*0660*/  SEL R4, R0, RZ, P2 ;  /* 0x000000ff00047207 */ /* 0x000fc40001000000 */
[----:B------:R-:W-:Y:S02]  /*0670*/  SEL R14, R10, RZ, P4 ;  /* 0x000000ff0a0e7207 */ /* 0x000fe40002000000 */
[----:B------:R-:W-:Y:S02]  /*0680*/  SEL R12, R9, RZ, P5 ;  /* 0x000000ff090c7207 */ /* 0x000fe40002800000 */
[----:B------:R-:W-:Y:S01]  /*0690*/  SEL R13, R8, RZ, P6 ;  /* 0x000000ff080d7207 */ /* 0x000fe20003000000 */
[----:B------:R-:W-:Y:S04]  /*06a0*/  STG.E.128 desc[UR4][R2.64], R4 ;  /* 0x0000000402007986 */ /* 0x000fe8000c101d04 */
[----:B------:R-:W-:Y:S01]  /*06b0*/  STG.E.128 desc[UR4][R2.64+0x800], R12 ;  /* 0x0008000c02007986 */ /* 0x000fe2000c101d04 */
[----:B------:R-:W-:Y:S05]  /*06c0*/  EXIT ;  /* 0x000000000000794d */ /* 0x000fea0003800000 */
.L_x_0:
[----:B------:R-:W-:-:S00]  /*06d0*/  BRA `(.L_x_0) ;  /* 0xfffffffc00fc7947 */ /* 0x000fc0000383ffff */
[----:B------:R-:W-:-:S00]  /*06e0*/  NOP ;  /* 0x0000000000007918 */ /* 0x000fc00000000000 */
        /* <DEDUP_REMOVED lines=9> */
.L_x_1:


//--------------------- .nv.global.init           --------------------------
	.section	.nv.global.init,"aw",@progbits
.nv.global.init:
	.type		_$_str,@object
	.size		_$_str,(_$_str_$_2 - _$_str)
_$_str:
        /*0000*/ 	.byte	0x5f, 0x5f, 0x43, 0x55, 0x44, 0x41, 0x5f, 0x46, 0x54, 0x5a, 0x00
	.type		_$_str_$_2,@object
	.size		_$_str_$_2,(.L_1 - _$_str_$_2)
_$_str_$_2:
        /*000b*/ 	.byte	0x5f, 0x5f, 0x43, 0x55, 0x44, 0x41, 0x5f, 0x50, 0x52, 0x45, 0x43, 0x5f, 0x53, 0x51, 0x52, 0x54
        /*001b*/ 	.byte	0x00
.L_1:


//--------------------- .nv.constant0.triton_poi_fused__native_batch_norm_legit_no_training_relu_3 --------------------------
	.section	.nv.constant0.triton_poi_fused__native_batch_norm_legit_no_training_relu_3,"a",@progbits
	.sectionflags	@""
	.align	4
.nv.constant0.triton_poi_fused__native_batch_norm_legit_no_training_relu_3:
	.zero		580
